//
// Generated by NVIDIA NVVM Compiler
//
// Compiler Build ID: CL-36424714
// Cuda compilation tools, release 13.0, V13.0.88
// Based on NVVM 20.0.0
//

.version 9.0
.target sm_100
.address_size 64

	// .globl	stencil_1d
.extern .shared .align 16 .b8 smem[];

.visible .entry stencil_1d(
	.param .u64 .ptr .align 1 stencil_1d_param_0,
	.param .u64 .ptr .align 1 stencil_1d_param_1,
	.param .u32 stencil_1d_param_2,
	.param .u32 stencil_1d_param_3
)
{
	.reg .pred 	%p<13>;
	.reg .b16 	%rs<3>;
	.reg .b32 	%r<69>;
	.reg .b32 	%f<85>;
	.reg .b64 	%rd<13>;

	ld.param.u64 	%rd3, [stencil_1d_param_0];
	ld.param.u64 	%rd2, [stencil_1d_param_1];
	ld.param.u32 	%r29, [stencil_1d_param_2];
	ld.param.u32 	%r30, [stencil_1d_param_3];
	cvta.to.global.u64 	%rd1, %rd3;
	mov.u32 	%r31, %ctaid.x;
	mov.u32 	%r1, %ntid.x;
	mul.lo.s32 	%r2, %r31, %r1;
	mov.u32 	%r3, %tid.x;
	add.s32 	%r4, %r2, %r3;
	add.s32 	%r5, %r30, %r3;
	setp.ge.s32 	%p1, %r4, %r29;
	mov.f32 	%f77, 0f00000000;
	@%p1 bra 	$L__BB0_2;
	mul.wide.s32 	%rd4, %r4, 4;
	add.s64 	%rd5, %rd1, %rd4;
	ld.global.f32 	%f77, [%rd5];
$L__BB0_2:
	shl.b32 	%r32, %r5, 2;
	mov.u32 	%r33, smem;
	add.s32 	%r6, %r33, %r32;
	st.shared.f32 	[%r6], %f77;
	setp.ge.s32 	%p2, %r3, %r30;
	@%p2 bra 	$L__BB0_7;
	sub.s32 	%r7, %r4, %r30;
	setp.lt.s32 	%p3, %r7, 0;
	@%p3 bra 	$L__BB0_5;
	mul.wide.u32 	%rd6, %r7, 4;
	add.s64 	%rd7, %rd1, %rd6;
	ld.global.f32 	%f78, [%rd7];
	bra.uni 	$L__BB0_6;
$L__BB0_5:
	ld.global.f32 	%f78, [%rd1];
$L__BB0_6:
	shl.b32 	%r34, %r3, 2;
	add.s32 	%r36, %r33, %r34;
	st.shared.f32 	[%r36], %f78;
$L__BB0_7:
	sub.s32 	%r37, %r1, %r30;
	setp.lt.u32 	%p4, %r3, %r37;
	@%p4 bra 	$L__BB0_9;
	add.s32 	%r38, %r5, %r2;
	setp.lt.s32 	%p5, %r38, %r29;
	add.s32 	%r39, %r29, -1;
	selp.b32 	%r40, %r38, %r39, %p5;
	mul.wide.s32 	%rd8, %r40, 4;
	add.s64 	%rd9, %rd1, %rd8;
	ld.global.f32 	%f17, [%rd9];
	shl.b32 	%r41, %r30, 2;
	add.s32 	%r42, %r6, %r41;
	st.shared.f32 	[%r42], %f17;
$L__BB0_9:
	setp.ge.s32 	%p6, %r4, %r29;
	bar.sync 	0;
	@%p6 bra 	$L__BB0_21;
	setp.lt.s32 	%p7, %r30, 0;
	mov.f32 	%f80, 0f00000000;
	@%p7 bra 	$L__BB0_20;
	neg.s32 	%r64, %r30;
	shl.b32 	%r9, %r30, 1;
	setp.lt.u32 	%p8, %r30, 8;
	mov.f32 	%f80, 0f00000000;
	@%p8 bra 	$L__BB0_14;
	add.s32 	%r43, %r9, 1;
	and.b32  	%r44, %r43, -16;
	neg.s32 	%r62, %r44;
	shl.b32 	%r45, %r3, 2;
	add.s32 	%r47, %r45, %r33;
	add.s32 	%r61, %r47, 32;
	mov.f32 	%f80, 0f00000000;
$L__BB0_13:
	.pragma "nounroll";
	ld.shared.f32 	%f21, [%r61+-32];
	add.f32 	%f22, %f80, %f21;
	ld.shared.f32 	%f23, [%r61+-28];
	add.f32 	%f24, %f22, %f23;
	ld.shared.f32 	%f25, [%r61+-24];
	add.f32 	%f26, %f24, %f25;
	ld.shared.f32 	%f27, [%r61+-20];
	add.f32 	%f28, %f26, %f27;
	ld.shared.f32 	%f29, [%r61+-16];
	add.f32 	%f30, %f28, %f29;
	ld.shared.f32 	%f31, [%r61+-12];
	add.f32 	%f32, %f30, %f31;
	ld.shared.f32 	%f33, [%r61+-8];
	add.f32 	%f34, %f32, %f33;
	ld.shared.f32 	%f35, [%r61+-4];
	add.f32 	%f36, %f34, %f35;
	ld.shared.f32 	%f37, [%r61];
	add.f32 	%f38, %f36, %f37;
	ld.shared.f32 	%f39, [%r61+4];
	add.f32 	%f40, %f38, %f39;
	ld.shared.f32 	%f41, [%r61+8];
	add.f32 	%f42, %f40, %f41;
	ld.shared.f32 	%f43, [%r61+12];
	add.f32 	%f44, %f42, %f43;
	ld.shared.f32 	%f45, [%r61+16];
	add.f32 	%f46, %f44, %f45;
	ld.shared.f32 	%f47, [%r61+20];
	add.f32 	%f48, %f46, %f47;
	ld.shared.f32 	%f49, [%r61+24];
	add.f32 	%f50, %f48, %f49;
	ld.shared.f32 	%f51, [%r61+28];
	add.f32 	%f80, %f50, %f51;
	add.s32 	%r64, %r64, 16;
	add.s32 	%r62, %r62, 16;
	add.s32 	%r61, %r61, 64;
	setp.ne.s32 	%p9, %r62, 0;
	@%p9 bra 	$L__BB0_13;
$L__BB0_14:
	and.b32  	%r48, %r9, 14;
	setp.lt.u32 	%p10, %r48, 7;
	@%p10 bra 	$L__BB0_16;
	shl.b32 	%r49, %r64, 2;
	add.s32 	%r50, %r6, %r49;
	ld.shared.f32 	%f52, [%r50];
	add.f32 	%f53, %f80, %f52;
	ld.shared.f32 	%f54, [%r50+4];
	add.f32 	%f55, %f53, %f54;
	ld.shared.f32 	%f56, [%r50+8];
	add.f32 	%f57, %f55, %f56;
	ld.shared.f32 	%f58, [%r50+12];
	add.f32 	%f59, %f57, %f58;
	ld.shared.f32 	%f60, [%r50+16];
	add.f32 	%f61, %f59, %f60;
	ld.shared.f32 	%f62, [%r50+20];
	add.f32 	%f63, %f61, %f62;
	ld.shared.f32 	%f64, [%r50+24];
	add.f32 	%f65, %f63, %f64;
	ld.shared.f32 	%f66, [%r50+28];
	add.f32 	%f80, %f65, %f66;
	add.s32 	%r64, %r64, 8;
$L__BB0_16:
	and.b32  	%r51, %r9, 6;
	setp.lt.u32 	%p11, %r51, 3;
	@%p11 bra 	$L__BB0_18;
	shl.b32 	%r52, %r64, 2;
	add.s32 	%r53, %r6, %r52;
	ld.shared.f32 	%f67, [%r53];
	add.f32 	%f68, %f80, %f67;
	ld.shared.f32 	%f69, [%r53+4];
	add.f32 	%f70, %f68, %f69;
	ld.shared.f32 	%f71, [%r53+8];
	add.f32 	%f72, %f70, %f71;
	ld.shared.f32 	%f73, [%r53+12];
	add.f32 	%f80, %f72, %f73;
	add.s32 	%r64, %r64, 4;
$L__BB0_18:
	shl.b32 	%r54, %r64, 2;
	add.s32 	%r56, %r54, %r32;
	add.s32 	%r68, %r33, %r56;
	cvt.u16.u32 	%rs1, %r30;
	and.b16  	%rs2, %rs1, 1;
	mul.wide.u16 	%r58, %rs2, 2;
	neg.s32 	%r67, %r58;
$L__BB0_19:
	.pragma "nounroll";
	ld.shared.f32 	%f74, [%r68];
	add.f32 	%f80, %f80, %f74;
	add.s32 	%r68, %r68, 4;
	add.s32 	%r67, %r67, 1;
	setp.ne.s32 	%p12, %r67, 1;
	@%p12 bra 	$L__BB0_19;
$L__BB0_20:
	shl.b32 	%r59, %r30, 1;
	or.b32  	%r60, %r59, 1;
	cvt.rn.f32.s32 	%f75, %r60;
	div.rn.f32 	%f76, %f80, %f75;
	cvta.to.global.u64 	%rd10, %rd2;
	mul.wide.s32 	%rd11, %r4, 4;
	add.s64 	%rd12, %rd10, %rd11;
	st.global.f32 	[%rd12], %f76;
$L__BB0_21:
	ret;

}


// ===== COMPILED SASS (sm_100) =====

	.target	sm_100

	.elftype	@"ET_EXEC"


//--------------------- .note.nv.tkinfo           --------------------------
	.section	.note.nv.tkinfo,"",@"SHT_NOTE"
	.sectionflags	@"SHF_NOTE_NV_TKINFO"
	.tkinfo
        /*0018*/ 	.word	0x00000002
        /*0030*/ 	.string	""
        /*0030*/ 	.string	"ptxas"
        /*0030*/ 	.string	"Cuda compilation tools, release 13.0, V13.0.88"
        /*0030*/ 	.string	"Build cuda_13.0.r13.0/compiler.36424714_0"
        /*0030*/ 	.string	"-arch sm_100 -m 64 "



//--------------------- .note.nv.cuinfo           --------------------------
	.section	.note.nv.cuinfo,"",@"SHT_NOTE"
	.sectionflags	@"SHF_NOTE_NV_CUINFO"
        /*0018*/ 	.short	0x0002
        /*001a*/ 	.short	0x0064
        /*001c*/ 	.short	0x0082
	.zero		2


//--------------------- .nv.info                  --------------------------
	.section	.nv.info,"",@"SHT_CUDA_INFO"
	.align	4


	//----- nvinfo : EIATTR_REGCOUNT
	.align		4
        /*0000*/ 	.byte	0x04, 0x2f
        /*0002*/ 	.short	(.L_1 - .L_0)
	.align		4
.L_0:
        /*0004*/ 	.word	index@(stencil_1d)
        /*0008*/ 	.word	0x00000018


	//----- nvinfo : EIATTR_FRAME_SIZE
	.align		4
.L_1:
        /*000c*/ 	.byte	0x04, 0x11
        /*000e*/ 	.short	(.L_3 - .L_2)
	.align		4
.L_2:
        /*0010*/ 	.word	index@($__internal_0_$__cuda_sm3x_div_rn_noftz_f32_slowpath)
        /*0014*/ 	.word	0x00000000


	//----- nvinfo : EIATTR_FRAME_SIZE
	.align		4
.L_3:
        /*0018*/ 	.byte	0x04, 0x11
        /*001a*/ 	.short	(.L_5 - .L_4)
	.align		4
.L_4:
        /*001c*/ 	.word	index@(stencil_1d)
        /*0020*/ 	.word	0x00000000


	//----- nvinfo : EIATTR_MIN_STACK_SIZE
	.align		4
.L_5:
        /*0024*/ 	.byte	0x04, 0x12
        /*0026*/ 	.short	(.L_7 - .L_6)
	.align		4
.L_6:
        /*0028*/ 	.word	index@(stencil_1d)
        /*002c*/ 	.word	0x00000000
.L_7:


//--------------------- .nv.compat                --------------------------
	.section	.nv.compat,"",@"SHT_CUDA_COMPAT_INFO"
	.align	4
        /*0000*/ 	.byte	0x02, 0x09, 0x00, 0x00, 0x02, 0x02, 0x01, 0x00, 0x02, 0x05, 0x05, 0x00, 0x03, 0x07, 0x01, 0x01
        /*0010*/ 	.byte	0x02, 0x03, 0x00, 0x00, 0x02, 0x06, 0x01, 0x00, 0x04, 0x0b, 0x08, 0x00, 0x01, 0x00, 0x00, 0x00
        /*0020*/ 	.byte	0x00, 0x00, 0x00, 0x00


//--------------------- .nv.info.stencil_1d       --------------------------
	.section	.nv.info.stencil_1d,"",@"SHT_CUDA_INFO"
	.sectionflags	@""
	.align	4


	//----- nvinfo : EIATTR_CUDA_API_VERSION
	.align		4
        /*0000*/ 	.byte	0x04, 0x37
        /*0002*/ 	.short	(.L_9 - .L_8)
.L_8:
        /*0004*/ 	.word	0x00000082


	//----- nvinfo : EIATTR_KPARAM_INFO
	.align		4
.L_9:
        /*0008*/ 	.byte	0x04, 0x17
        /*000a*/ 	.short	(.L_11 - .L_10)
.L_10:
        /*000c*/ 	.word	0x00000000
        /*0010*/ 	.short	0x0003
        /*0012*/ 	.short	0x0014
        /*0014*/ 	.byte	0x00, 0xf0, 0x11, 0x00


	//----- nvinfo : EIATTR_KPARAM_INFO
	.align		4
.L_11:
        /*0018*/ 	.byte	0x04, 0x17
        /*001a*/ 	.short	(.L_13 - .L_12)
.L_12:
        /*001c*/ 	.word	0x00000000
        /*0020*/ 	.short	0x0002
        /*0022*/ 	.short	0x0010
        /*0024*/ 	.byte	0x00, 0xf0, 0x11, 0x00


	//----- nvinfo : EIATTR_KPARAM_INFO
	.align		4
.L_13:
        /*0028*/ 	.byte	0x04, 0x17
        /*002a*/ 	.short	(.L_15 - .L_14)
.L_14:
        /*002c*/ 	.word	0x00000000
        /*0030*/ 	.short	0x0001
        /*0032*/ 	.short	0x0008
        /*0034*/ 	.byte	0x00, 0xf5, 0x21, 0x00


	//----- nvinfo : EIATTR_KPARAM_INFO
	.align		4
.L_15:
        /*0038*/ 	.byte	0x04, 0x17
        /*003a*/ 	.short	(.L_17 - .L_16)
.L_16:
        /*003c*/ 	.word	0x00000000
        /*0040*/ 	.short	0x0000
        /*0042*/ 	.short	0x0000
        /*0044*/ 	.byte	0x00, 0xf5, 0x21, 0x00


	//----- nvinfo : EIATTR_SPARSE_MMA_MASK
	.align		4
.L_17:
        /*0048*/ 	.byte	0x03, 0x50
        /*004a*/ 	.short	0x0000


	//----- nvinfo : EIATTR_MAXREG_COUNT
	.align		4
        /*004c*/ 	.byte	0x03, 0x1b
        /*004e*/ 	.short	0x00ff


	//----- nvinfo : EIATTR_NUM_BARRIERS
	.align		4
        /*0050*/ 	.byte	0x02, 0x4c
        /*0052*/ 	.byte	0x01
	.zero		1


	//----- nvinfo : EIATTR_MERCURY_ISA_VERSION
	.align		4
        /*0054*/ 	.byte	0x03, 0x5f
        /*0056*/ 	.short	0x0101


	//----- nvinfo : EIATTR_VRC_CTA_INIT_COUNT
	.align		4
        /*0058*/ 	.byte	0x02, 0x4a
	.zero		1
	.zero		1


	//----- nvinfo : EIATTR_EXIT_INSTR_OFFSETS
	.align		4
        /*005c*/ 	.byte	0x04, 0x1c
        /*005e*/ 	.short	(.L_19 - .L_18)


	//   ....[0]....
.L_18:
        /*0060*/ 	.word	0x000002f0


	//   ....[1]....
        /*0064*/ 	.word	0x00000a40


	//----- nvinfo : EIATTR_CRS_STACK_SIZE
	.align		4
.L_19:
        /*0068*/ 	.byte	0x04, 0x1e
        /*006a*/ 	.short	(.L_21 - .L_20)
.L_20:
        /*006c*/ 	.word	0x00000000


	//----- nvinfo : EIATTR_CBANK_PARAM_SIZE
	.align		4
.L_21:
        /*0070*/ 	.byte	0x03, 0x19
        /*0072*/ 	.short	0x0018


	//----- nvinfo : EIATTR_PARAM_CBANK
	.align		4
        /*0074*/ 	.byte	0x04, 0x0a
        /*0076*/ 	.short	(.L_23 - .L_22)
	.align		4
.L_22:
        /*0078*/ 	.word	index@(.nv.constant0.stencil_1d)
        /*007c*/ 	.short	0x0380
        /*007e*/ 	.short	0x0018


	//----- nvinfo : EIATTR_SW_WAR
	.align		4
.L_23:
        /*0080*/ 	.byte	0x04, 0x36
        /*0082*/ 	.short	(.L_25 - .L_24)
.L_24:
        /*0084*/ 	.word	0x00000008
.L_25:


//--------------------- .nv.callgraph             --------------------------
	.section	.nv.callgraph,"",@"SHT_CUDA_CALLGRAPH"
	.align	4
	.sectionentsize	8
	.align		4
        /*0000*/ 	.word	0x00000000
	.align		4
        /*0004*/ 	.word	0xffffffff
	.align		4
        /*0008*/ 	.word	0x00000000
	.align		4
        /*000c*/ 	.word	0xfffffffe
	.align		4
        /*0010*/ 	.word	0x00000000
	.align		4
        /*0014*/ 	.word	0xfffffffd
	.align		4
        /*0018*/ 	.word	0x00000000
	.align		4
        /*001c*/ 	.word	0xfffffffc


//--------------------- .text.stencil_1d          --------------------------
	.section	.text.stencil_1d,"ax",@progbits
	.align	128
        .global         stencil_1d
        .type           stencil_1d,@function
        .size           stencil_1d,(.L_x_24 - stencil_1d)
        .other          stencil_1d,@"STO_CUDA_ENTRY STV_DEFAULT"
stencil_1d:
.text.stencil_1d:
[----:B------:R-:W-:Y:S01]  /*0000*/  LDC R1, c[0x0][0x37c] ;  /* 0x0000df00ff017b82 */ /* 0x000fe20000000800 */
[----:B------:R-:W0:Y:S07]  /*0010*/  S2R R8, SR_TID.X ;  /* 0x0000000000087919 */ /* 0x000e2e0000002100 */
[----:B------:R-:W1:Y:S01]  /*0020*/  S2UR UR4, SR_CTAID.X ;  /* 0x00000000000479c3 */ /* 0x000e620000002500 */
[----:B------:R-:W1:Y:S01]  /*0030*/  LDCU UR7, c[0x0][0x360] ;  /* 0x00006c00ff0777ac */ /* 0x000e620008000800 */
[----:B------:R-:W-:Y:S01]  /*0040*/  IMAD.MOV.U32 R7, RZ, RZ, RZ ;  /* 0x000000ffff077224 */ /* 0x000fe200078e00ff */
[----:B------:R-:W2:Y:S05]  /*0050*/  LDCU.64 UR8, c[0x0][0x358] ;  /* 0x00006b00ff0877ac */ /* 0x000eaa0008000a00 */
[----:B------:R-:W3:Y:S01]  /*0060*/  LDC.64 R2, c[0x0][0x390] ;  /* 0x0000e400ff027b82 */ /* 0x000ee20000000a00 */
[----:B-1----:R-:W-:-:S06]  /*0070*/  UIMAD UR4, UR4, UR7, URZ ;  /* 0x00000007040472a4 */ /* 0x002fcc000f8e02ff */
[----:B0-----:R-:W-:-:S05]  /*0080*/  VIADD R4, R8, UR4 ;  /* 0x0000000408047c36 */ /* 0x001fca0008000000 */
[----:B---3--:R-:W-:-:S13]  /*0090*/  ISETP.GE.AND P0, PT, R4, R2, PT ;  /* 0x000000020400720c */ /* 0x008fda0003f06270 */
[----:B------:R-:W0:Y:S02]  /*00a0*/  @!P0 LDC.64 R10, c[0x0][0x380] ;  /* 0x0000e000ff0a8b82 */ /* 0x000e240000000a00 */
[----:B0-----:R-:W-:-:S05]  /*00b0*/  @!P0 IMAD.WIDE R10, R4, 0x4, R10 ;  /* 0x00000004040a8825 */ /* 0x001fca00078e020a */
[----:B--2---:R-:W2:Y:S01]  /*00c0*/  @!P0 LDG.E R7, desc[UR8][R10.64] ;  /* 0x000000080a078981 */ /* 0x004ea2000c1e1900 */
[----:B------:R-:W0:Y:S01]  /*00d0*/  S2UR UR6, SR_CgaCtaId ;  /* 0x00000000000679c3 */ /* 0x000e220000008800 */
[----:B------:R-:W-:Y:S01]  /*00e0*/  UMOV UR5, 0x400 ;  /* 0x0000040000057882 */ /* 0x000fe20000000000 */
[CC--:B------:R-:W-:Y:S01]  /*00f0*/  IADD3 R5, PT, PT, R8.reuse, R3.reuse, RZ ;  /* 0x0000000308057210 */ /* 0x0c0fe20007ffe0ff */
[----:B------:R-:W-:Y:S01]  /*0100*/  BSSY.RECONVERGENT B0, `(.L_x_0) ;  /* 0x0000012000007945 */ /* 0x000fe20003800200 */
[----:B------:R-:W-:Y:S02]  /*0110*/  ISETP.GE.AND P2, PT, R8, R3, PT ;  /* 0x000000030800720c */ /* 0x000fe40003f46270 */
[----:B------:R-:W-:Y:S01]  /*0120*/  IADD3 R9, PT, PT, -R3, UR7, RZ ;  /* 0x0000000703097c10 */ /* 0x000fe2000fffe1ff */
[----:B------:R-:W-:-:S03]  /*0130*/  IMAD.SHL.U32 R0, R5, 0x4, RZ ;  /* 0x0000000405007824 */ /* 0x000fc600078e00ff */
[----:B------:R-:W-:Y:S01]  /*0140*/  ISETP.GE.U32.AND P1, PT, R8, R9, PT ;  /* 0x000000090800720c */ /* 0x000fe20003f26070 */
[----:B0-----:R-:W-:-:S06]  /*0150*/  ULEA UR5, UR6, UR5, 0x18 ;  /* 0x0000000506057291 */ /* 0x001fcc000f8ec0ff */
[----:B------:R-:W-:-:S03]  /*0160*/  VIADD R6, R0, UR5 ;  /* 0x0000000500067c36 */ /* 0x000fc60008000000 */
[----:B--2---:R0:W-:Y:S01]  /*0170*/  STS [R0+UR5], R7 ;  /* 0x0000000700007988 */ /* 0x0041e20008000805 */
[----:B------:R-:W-:Y:S05]  /*0180*/  @P2 BRA `(.L_x_1) ;  /* 0x0000000000242947 */ /* 0x000fea0003800000 */
[----:B0-----:R-:W-:-:S04]  /*0190*/  IADD3 R7, PT, PT, R4, -R3, RZ ;  /* 0x8000000304077210 */ /* 0x001fc80007ffe0ff */
[----:B------:R-:W-:-:S13]  /*01a0*/  ISETP.GE.AND P2, PT, R7, RZ, PT ;  /* 0x000000ff0700720c */ /* 0x000fda0003f46270 */
[----:B------:R-:W0:Y:S02]  /*01b0*/  @P2 LDC.64 R10, c[0x0][0x380] ;  /* 0x0000e000ff0a2b82 */ /* 0x000e240000000a00 */
[----:B0-----:R-:W-:-:S05]  /*01c0*/  @P2 IMAD.WIDE.U32 R10, R7, 0x4, R10 ;  /* 0x00000004070a2825 */ /* 0x001fca00078e000a */
[----:B------:R-:W2:Y:S01]  /*01d0*/  @P2 LDG.E R7, desc[UR8][R10.64] ;  /* 0x000000080a072981 */ /* 0x000ea2000c1e1900 */
[----:B------:R-:W0:Y:S01]  /*01e0*/  @!P2 LDC.64 R12, c[0x0][0x380] ;  /* 0x0000e000ff0cab82 */ /* 0x000e220000000a00 */
[----:B------:R-:W-:Y:S02]  /*01f0*/  LEA R14, R8, UR5, 0x2 ;  /* 0x00000005080e7c11 */ /* 0x000fe4000f8e10ff */
[----:B0-----:R-:W2:Y:S04]  /*0200*/  @!P2 LDG.E R7, desc[UR8][R12.64] ;  /* 0x000000080c07a981 */ /* 0x001ea8000c1e1900 */
[----:B--2---:R1:W-:Y:S02]  /*0210*/  STS [R14], R7 ;  /* 0x000000070e007388 */ /* 0x0043e40000000800 */
.L_x_1:
[----:B------:R-:W-:Y:S05]  /*0220*/  BSYNC.RECONVERGENT B0 ;  /* 0x0000000000007941 */ /* 0x000fea0003800200 */
.L_x_0:
[----:B------:R-:W-:Y:S04]  /*0230*/  BSSY.RECONVERGENT B0, `(.L_x_2) ;  /* 0x000000a000007945 */ /* 0x000fe80003800200 */
[----:B------:R-:W-:Y:S05]  /*0240*/  @!P1 BRA `(.L_x_3) ;  /* 0x0000000000209947 */ /* 0x000fea0003800000 */
[----:B------:R-:W2:Y:S01]  /*0250*/  LDC.64 R10, c[0x0][0x380] ;  /* 0x0000e000ff0a7b82 */ /* 0x000ea20000000a00 */
[----:B------:R-:W-:-:S05]  /*0260*/  VIADD R5, R5, UR4 ;  /* 0x0000000405057c36 */ /* 0x000fca0008000000 */
[----:B------:R-:W-:-:S13]  /*0270*/  ISETP.GE.AND P1, PT, R5, R2, PT ;  /* 0x000000020500720c */ /* 0x000fda0003f26270 */
[----:B------:R-:W-:-:S04]  /*0280*/  @P1 VIADD R5, R2, 0xffffffff ;  /* 0xffffffff02051836 */ /* 0x000fc80000000000 */
[----:B--2---:R-:W-:-:S06]  /*0290*/  IMAD.WIDE R10, R5, 0x4, R10 ;  /* 0x00000004050a7825 */ /* 0x004fcc00078e020a */
[----:B------:R-:W2:Y:S01]  /*02a0*/  LDG.E R10, desc[UR8][R10.64] ;  /* 0x000000080a0a7981 */ /* 0x000ea2000c1e1900 */
[----:B------:R-:W-:-:S05]  /*02b0*/  LEA R5, R3, R6, 0x2 ;  /* 0x0000000603057211 */ /* 0x000fca00078e10ff */
[----:B--2---:R2:W-:Y:S02]  /*02c0*/  STS [R5], R10 ;  /* 0x0000000a05007388 */ /* 0x0045e40000000800 */
.L_x_3:
[----:B------:R-:W-:Y:S05]  /*02d0*/  BSYNC.RECONVERGENT B0 ;  /* 0x0000000000007941 */ /* 0x000fea0003800200 */
.L_x_2:
[----:B------:R-:W-:Y:S06]  /*02e0*/  BAR.SYNC.DEFER_BLOCKING 0x0 ;  /* 0x0000000000007b1d */ /* 0x000fec0000010000 */
[----:B------:R-:W-:Y:S05]  /*02f0*/  @P0 EXIT ;  /* 0x000000000000094d */ /* 0x000fea0003800000 */
[----:B------:R-:W-:Y:S01]  /*0300*/  ISETP.GE.AND P0, PT, R3, RZ, PT ;  /* 0x000000ff0300720c */ /* 0x000fe20003f06270 */
[----:B------:R-:W-:-:S12]  /*0310*/  IMAD.MOV.U32 R9, RZ, RZ, RZ ;  /* 0x000000ffff097224 */ /* 0x000fd800078e00ff */
[----:B------:R-:W-:Y:S05]  /*0320*/  @!P0 BRA `(.L_x_4) ;  /* 0x0000000400788947 */ /* 0x000fea0003800000 */
[----:B------:R-:W3:Y:S01]  /*0330*/  LDCU.U16 UR4, c[0x0][0x394] ;  /* 0x00007280ff0477ac */ /* 0x000ee20008000400 */
[C---:B------:R-:W-:Y:S01]  /*0340*/  ISETP.GE.U32.AND P2, PT, R3.reuse, 0x8, PT ;  /* 0x000000080300780c */ /* 0x040fe20003f46070 */
[----:B------:R-:W-:Y:S02]  /*0350*/  IMAD.SHL.U32 R2, R3, 0x2, RZ ;  /* 0x0000000203027824 */ /* 0x000fe400078e00ff */
[----:B------:R-:W-:-:S03]  /*0360*/  IMAD.MOV.U32 R9, RZ, RZ, RZ ;  /* 0x000000ffff097224 */ /* 0x000fc600078e00ff */
[C---:B--2---:R-:W-:Y:S02]  /*0370*/  LOP3.LUT R5, R2.reuse, 0xe, RZ, 0xc0, !PT ;  /* 0x0000000e02057812 */ /* 0x044fe400078ec0ff */
[----:B01----:R-:W-:Y:S02]  /*0380*/  LOP3.LUT R7, R2, 0x6, RZ, 0xc0, !PT ;  /* 0x0000000602077812 */ /* 0x003fe400078ec0ff */
[----:B------:R-:W-:Y:S02]  /*0390*/  ISETP.GE.U32.AND P0, PT, R5, 0x7, PT ;  /* 0x000000070500780c */ /* 0x000fe40003f06070 */
[----:B------:R-:W-:Y:S02]  /*03a0*/  ISETP.GE.U32.AND P1, PT, R7, 0x3, PT ;  /* 0x000000030700780c */ /* 0x000fe40003f26070 */
[----:B------:R-:W-:Y:S01]  /*03b0*/  IADD3 R5, PT, PT, -R3, RZ, RZ ;  /* 0x000000ff03057210 */ /* 0x000fe20007ffe1ff */
[----:B---3--:R-:W-:-:S04]  /*03c0*/  USHF.L.U32 UR4, UR4, 0x1, URZ ;  /* 0x0000000104047899 */ /* 0x008fc800080006ff */
[----:B------:R-:W-:-:S04]  /*03d0*/  ULOP3.LUT UR4, UR4, 0x2, URZ, 0xe2, !UPT ;  /* 0x0000000204047892 */ /* 0x000fc8000f8ee2ff */
[----:B------:R-:W-:Y:S01]  /*03e0*/  UIADD3 UR4, UPT, UPT, -UR4, URZ, URZ ;  /* 0x000000ff04047290 */ /* 0x000fe2000fffe1ff */
[----:B------:R-:W-:Y:S11]  /*03f0*/  @!P2 BRA `(.L_x_5) ;  /* 0x0000000000aca947 */ /* 0x000ff60003800000 */
[----:B------:R-:W-:Y:S01]  /*0400*/  VIADD R2, R2, 0x1 ;  /* 0x0000000102027836 */ /* 0x000fe20000000000 */
[----:B------:R-:W-:Y:S01]  /*0410*/  LEA R8, R8, UR5, 0x2 ;  /* 0x0000000508087c11 */ /* 0x000fe2000f8e10ff */
[----:B------:R-:W-:-:S03]  /*0420*/  HFMA2 R9, -RZ, RZ, 0, 0 ;  /* 0x00000000ff097431 */ /* 0x000fc600000001ff */
[----:B------:R-:W-:Y:S01]  /*0430*/  LOP3.LUT R7, R2, 0xfffffff0, RZ, 0xc0, !PT ;  /* 0xfffffff002077812 */ /* 0x000fe200078ec0ff */
[----:B------:R-:W-:-:S04]  /*0440*/  VIADD R2, R8, 0x20 ;  /* 0x0000002008027836 */ /* 0x000fc80000000000 */
[----:B------:R-:W-:-:S07]  /*0450*/  IMAD.MOV R7, RZ, RZ, -R7 ;  /* 0x000000ffff077224 */ /* 0x000fce00078e0a07 */
.L_x_6:
[----:B------:R-:W0:Y:S01]  /*0460*/  LDS R16, [R2+-0x20] ;  /* 0xffffe00002107984 */ /* 0x000e220000000800 */
[----:B------:R-:W-:Y:S01]  /*0470*/  IADD3 R7, PT, PT, R7, 0x10, RZ ;  /* 0x0000001007077810 */ /* 0x000fe20007ffe0ff */
[----:B------:R-:W-:Y:S02]  /*0480*/  VIADD R5, R5, 0x10 ;  /* 0x0000001005057836 */ /* 0x000fe40000000000 */
[----:B------:R-:W1:Y:S01]  /*0490*/  LDS R11, [R2+-0x1c] ;  /* 0xffffe400020b7984 */ /* 0x000e620000000800 */
[----:B------:R-:W-:-:S03]  /*04a0*/  ISETP.NE.AND P2, PT, R7, RZ, PT ;  /* 0x000000ff0700720c */ /* 0x000fc60003f45270 */
[----:B------:R-:W2:Y:S04]  /*04b0*/  LDS R13, [R2+-0x18] ;  /* 0xffffe800020d7984 */ /* 0x000ea80000000800 */
[----:B------:R-:W3:Y:S04]  /*04c0*/  LDS R15, [R2+-0x14] ;  /* 0xffffec00020f7984 */ /* 0x000ee80000000800 */
[----:B------:R-:W4:Y:S04]  /*04d0*/  LDS R18, [R2+-0x10] ;  /* 0xfffff00002127984 */ /* 0x000f280000000800 */
[----:B------:R-:W5:Y:S04]  /*04e0*/  LDS R20, [R2+-0xc] ;  /* 0xfffff40002147984 */ /* 0x000f680000000800 */
[----:B------:R-:W5:Y:S04]  /*04f0*/  LDS R14, [R2+-0x8] ;  /* 0xfffff800020e7984 */ /* 0x000f680000000800 */
[----:B------:R-:W5:Y:S04]  /*0500*/  LDS R12, [R2+-0x4] ;  /* 0xfffffc00020c7984 */ /* 0x000f680000000800 */
[----:B------:R-:W5:Y:S04]  /*0510*/  LDS R10, [R2] ;  /* 0x00000000020a7984 */ /* 0x000f680000000800 */
[----:B------:R-:W5:Y:S01]  /*0520*/  LDS R8, [R2+0x4] ;  /* 0x0000040002087984 */ /* 0x000f620000000800 */
[----:B0-----:R-:W-:-:S03]  /*0530*/  FADD R16, R16, R9 ;  /* 0x0000000910107221 */ /* 0x001fc60000000000 */
[----:B------:R-:W-:Y:S01]  /*0540*/  LDS R17, [R2+0x14] ;  /* 0x0000140002117984 */ /* 0x000fe20000000800 */
[----:B-1----:R-:W-:-:S03]  /*0550*/  FADD R16, R16, R11 ;  /* 0x0000000b10107221 */ /* 0x002fc60000000000 */
[----:B------:R-:W0:Y:S01]  /*0560*/  LDS R9, [R2+0x8] ;  /* 0x0000080002097984 */ /* 0x000e220000000800 */
[----:B--2---:R-:W-:-:S03]  /*0570*/  FADD R16, R16, R13 ;  /* 0x0000000d10107221 */ /* 0x004fc60000000000 */
[----:B------:R-:W1:Y:S01]  /*0580*/  LDS R11, [R2+0xc] ;  /* 0x00000c00020b7984 */ /* 0x000e620000000800 */
[----:B---3--:R-:W-:-:S03]  /*0590*/  FADD R15, R16, R15 ;  /* 0x0000000f100f7221 */ /* 0x008fc60000000000 */
[----:B------:R-:W2:Y:S01]  /*05a0*/  LDS R13, [R2+0x10] ;  /* 0x00001000020d7984 */ /* 0x000ea20000000800 */
[----:B----4-:R-:W-:-:S03]  /*05b0*/  FADD R15, R15, R18 ;  /* 0x000000120f0f7221 */ /* 0x010fc60000000000 */
[----:B------:R-:W3:Y:S01]  /*05c0*/  LDS R19, [R2+0x18] ;  /* 0x0000180002137984 */ /* 0x000ee20000000800 */
[----:B-----5:R-:W-:-:S03]  /*05d0*/  FADD R15, R15, R20 ;  /* 0x000000140f0f7221 */ /* 0x020fc60000000000 */
[----:B------:R4:W5:Y:S01]  /*05e0*/  LDS R21, [R2+0x1c] ;  /* 0x00001c0002157984 */ /* 0x0009620000000800 */
[----:B------:R-:W-:-:S04]  /*05f0*/  FADD R15, R15, R14 ;  /* 0x0000000e0f0f7221 */ /* 0x000fc80000000000 */
[----:B------:R-:W-:Y:S01]  /*0600*/  FADD R15, R15, R12 ;  /* 0x0000000c0f0f7221 */ /* 0x000fe20000000000 */
[----:B----4-:R-:W-:-:S03]  /*0610*/  VIADD R2, R2, 0x40 ;  /* 0x0000004002027836 */ /* 0x010fc60000000000 */
[----:B------:R-:W-:-:S04]  /*0620*/  FADD R15, R15, R10 ;  /* 0x0000000a0f0f7221 */ /* 0x000fc80000000000 */
[----:B------:R-:W-:-:S04]  /*0630*/  FADD R8, R15, R8 ;  /* 0x000000080f087221 */ /* 0x000fc80000000000 */
[----:B0-----:R-:W-:-:S04]  /*0640*/  FADD R8, R8, R9 ;  /* 0x0000000908087221 */ /* 0x001fc80000000000 */
[----:B-1----:R-:W-:-:S04]  /*0650*/  FADD R8, R8, R11 ;  /* 0x0000000b08087221 */ /* 0x002fc80000000000 */
[----:B--2---:R-:W-:-:S04]  /*0660*/  FADD R8, R8, R13 ;  /* 0x0000000d08087221 */ /* 0x004fc80000000000 */
[----:B------:R-:W-:-:S04]  /*0670*/  FADD R8, R8, R17 ;  /* 0x0000001108087221 */ /* 0x000fc80000000000 */
[----:B---3--:R-:W-:-:S04]  /*0680*/  FADD R8, R8, R19 ;  /* 0x0000001308087221 */ /* 0x008fc80000000000 */
[----:B-----5:R-:W-:Y:S01]  /*0690*/  FADD R9, R8, R21 ;  /* 0x0000001508097221 */ /* 0x020fe20000000000 */
[----:B------:R-:W-:Y:S06]  /*06a0*/  @P2 BRA `(.L_x_6) ;  /* 0xfffffffc006c2947 */ /* 0x000fec000383ffff */
.L_x_5:
[----:B------:R-:W-:Y:S05]  /*06b0*/  @!P0 BRA `(.L_x_7) ;  /* 0x0000000000488947 */ /* 0x000fea0003800000 */
[C---:B------:R-:W-:Y:S01]  /*06c0*/  LEA R2, R5.reuse, R6, 0x2 ;  /* 0x0000000605027211 */ /* 0x040fe200078e10ff */
[----:B------:R-:W-:-:S04]  /*06d0*/  VIADD R5, R5, 0x8 ;  /* 0x0000000805057836 */ /* 0x000fc80000000000 */
[----:B------:R-:W0:Y:S04]  /*06e0*/  LDS R8, [R2] ;  /* 0x0000000002087984 */ /* 0x000e280000000800 */
[----:B------:R-:W1:Y:S04]  /*06f0*/  LDS R7, [R2+0x4] ;  /* 0x0000040002077984 */ /* 0x000e680000000800 */
[----:B------:R-:W2:Y:S04]  /*0700*/  LDS R10, [R2+0x8] ;  /* 0x00000800020a7984 */ /* 0x000ea80000000800 */
[----:B------:R-:W3:Y:S04]  /*0710*/  LDS R12, [R2+0xc] ;  /* 0x00000c00020c7984 */ /* 0x000ee80000000800 */
[----:B------:R-:W4:Y:S04]  /*0720*/  LDS R14, [R2+0x10] ;  /* 0x00001000020e7984 */ /* 0x000f280000000800 */
[----:B------:R-:W5:Y:S04]  /*0730*/  LDS R16, [R2+0x14] ;  /* 0x0000140002107984 */ /* 0x000f680000000800 */
[----:B------:R-:W5:Y:S04]  /*0740*/  LDS R18, [R2+0x18] ;  /* 0x0000180002127984 */ /* 0x000f680000000800 */
[----:B------:R-:W5:Y:S01]  /*0750*/  LDS R20, [R2+0x1c] ;  /* 0x00001c0002147984 */ /* 0x000f620000000800 */
[----:B0-----:R-:W-:-:S04]  /*0760*/  FADD R8, R9, R8 ;  /* 0x0000000809087221 */ /* 0x001fc80000000000 */
[----:B-1----:R-:W-:-:S04]  /*0770*/  FADD R7, R8, R7 ;  /* 0x0000000708077221 */ /* 0x002fc80000000000 */
[----:B--2---:R-:W-:-:S04]  /*0780*/  FADD R7, R7, R10 ;  /* 0x0000000a07077221 */ /* 0x004fc80000000000 */
[----:B---3--:R-:W-:-:S04]  /*0790*/  FADD R7, R7, R12 ;  /* 0x0000000c07077221 */ /* 0x008fc80000000000 */
[----:B----4-:R-:W-:-:S04]  /*07a0*/  FADD R7, R7, R14 ;  /* 0x0000000e07077221 */ /* 0x010fc80000000000 */
[----:B-----5:R-:W-:-:S04]  /*07b0*/  FADD R7, R7, R16 ;  /* 0x0000001007077221 */ /* 0x020fc80000000000 */
[----:B------:R-:W-:-:S04]  /*07c0*/  FADD R7, R7, R18 ;  /* 0x0000001207077221 */ /* 0x000fc80000000000 */
[----:B------:R-:W-:-:S07]  /*07d0*/  FADD R9, R7, R20 ;  /* 0x0000001407097221 */ /* 0x000fce0000000000 */
.L_x_7:
[----:B------:R-:W-:Y:S05]  /*07e0*/  @!P1 BRA `(.L_x_8) ;  /* 0x0000000000289947 */ /* 0x000fea0003800000 */
[C---:B------:R-:W-:Y:S01]  /*07f0*/  IMAD R6, R5.reuse, 0x4, R6 ;  /* 0x0000000405067824 */ /* 0x040fe200078e0206 */
[----:B------:R-:W-:-:S04]  /*0800*/  IADD3 R5, PT, PT, R5, 0x4, RZ ;  /* 0x0000000405057810 */ /* 0x000fc80007ffe0ff */
[----:B------:R-:W0:Y:S04]  /*0810*/  LDS R2, [R6] ;  /* 0x0000000006027984 */ /* 0x000e280000000800 */
[----:B------:R-:W1:Y:S04]  /*0820*/  LDS R7, [R6+0x4] ;  /* 0x0000040006077984 */ /* 0x000e680000000800 */
[----:B------:R-:W2:Y:S04]  /*0830*/  LDS R11, [R6+0x8] ;  /* 0x00000800060b7984 */ /* 0x000ea80000000800 */
[----:B------:R-:W3:Y:S01]  /*0840*/  LDS R13, [R6+0xc] ;  /* 0x00000c00060d7984 */ /* 0x000ee20000000800 */
[----:B0-----:R-:W-:-:S04]  /*0850*/  FADD R2, R9, R2 ;  /* 0x0000000209027221 */ /* 0x001fc80000000000 */
[----:B-1----:R-:W-:-:S04]  /*0860*/  FADD R2, R2, R7 ;  /* 0x0000000702027221 */ /* 0x002fc80000000000 */
[----:B--2---:R-:W-:-:S04]  /*0870*/  FADD R2, R2, R11 ;  /* 0x0000000b02027221 */ /* 0x004fc80000000000 */
[----:B---3--:R-:W-:-:S07]  /*0880*/  FADD R9, R2, R13 ;  /* 0x0000000d02097221 */ /* 0x008fce0000000000 */
.L_x_8:
[----:B------:R-:W-:-:S04]  /*0890*/  IMAD R0, R5, 0x4, R0 ;  /* 0x0000000405007824 */ /* 0x000fc800078e0200 */
[----:B------:R-:W-:-:S07]  /*08a0*/  VIADD R0, R0, UR5 ;  /* 0x0000000500007c36 */ /* 0x000fce0008000000 */
.L_x_9:
[----:B------:R0:W1:Y:S01]  /*08b0*/  LDS R2, [R0] ;  /* 0x0000000000027984 */ /* 0x0000620000000800 */
[----:B------:R-:W-:-:S04]  /*08c0*/  UIADD3 UR4, UPT, UPT, UR4, 0x1, URZ ;  /* 0x0000000104047890 */ /* 0x000fc8000fffe0ff */
[----:B------:R-:W-:Y:S01]  /*08d0*/  UISETP.NE.AND UP0, UPT, UR4, 0x1, UPT ;  /* 0x000000010400788c */ /* 0x000fe2000bf05270 */
[----:B0-----:R-:W-:Y:S01]  /*08e0*/  IADD3 R0, PT, PT, R0, 0x4, RZ ;  /* 0x0000000400007810 */ /* 0x001fe20007ffe0ff */
[----:B-1----:R-:W-:-:S07]  /*08f0*/  FADD R9, R2, R9 ;  /* 0x0000000902097221 */ /* 0x002fce0000000000 */
[----:B------:R-:W-:Y:S05]  /*0900*/  BRA.U UP0, `(.L_x_9) ;  /* 0xfffffffd00e87547 */ /* 0x000fea000b83ffff */
.L_x_4:
[----:B------:R-:W-:Y:S01]  /*0910*/  LEA R3, R3, 0x1, 0x1 ;  /* 0x0000000103037811 */ /* 0x000fe200078e08ff */
[----:B------:R-:W-:Y:S03]  /*0920*/  BSSY.RECONVERGENT B0, `(.L_x_10) ;  /* 0x000000e000007945 */ /* 0x000fe60003800200 */
[----:B------:R-:W-:-:S04]  /*0930*/  I2FP.F32.S32 R6, R3 ;  /* 0x0000000300067245 */ /* 0x000fc80000201400 */
[----:B------:R-:W0:Y:S08]  /*0940*/  MUFU.RCP R3, R6 ;  /* 0x0000000600037308 */ /* 0x000e300000001000 */
[----:B------:R-:W3:Y:S01]  /*0950*/  FCHK P0, R9, R6 ;  /* 0x0000000609007302 */ /* 0x000ee20000000000 */
[----:B0-----:R-:W-:-:S04]  /*0960*/  FFMA R0, -R6, R3, 1 ;  /* 0x3f80000006007423 */ /* 0x001fc80000000103 */
[----:B------:R-:W-:-:S04]  /*0970*/  FFMA R0, R3, R0, R3 ;  /* 0x0000000003007223 */ /* 0x000fc80000000003 */
[----:B------:R-:W-:-:S04]  /*0980*/  FFMA R3, R0, R9, RZ ;  /* 0x0000000900037223 */ /* 0x000fc800000000ff */
[----:B------:R-:W-:-:S04]  /*0990*/  FFMA R2, -R6, R3, R9 ;  /* 0x0000000306027223 */ /* 0x000fc80000000109 */
[----:B-1----:R-:W-:Y:S01]  /*09a0*/  FFMA R7, R0, R2, R3 ;  /* 0x0000000200077223 */ /* 0x002fe20000000003 */
[----:B---3--:R-:W-:Y:S06]  /*09b0*/  @!P0 BRA `(.L_x_11) ;  /* 0x0000000000108947 */ /* 0x008fec0003800000 */
[----:B------:R-:W-:Y:S01]  /*09c0*/  IMAD.MOV.U32 R3, RZ, RZ, R9 ;  /* 0x000000ffff037224 */ /* 0x000fe200078e0009 */
[----:B------:R-:W-:-:S07]  /*09d0*/  MOV R2, 0x9f0 ;  /* 0x000009f000027802 */ /* 0x000fce0000000f00 */
[----:B--2---:R-:W-:Y:S05]  /*09e0*/  CALL.REL.NOINC `($__internal_0_$__cuda_sm3x_div_rn_noftz_f32_slowpath) ;  /* 0x0000000000187944 */ /* 0x004fea0003c00000 */
[----:B------:R-:W-:-:S07]  /*09f0*/  IMAD.MOV.U32 R7, RZ, RZ, R0 ;  /* 0x000000ffff077224 */ /* 0x000fce00078e0000 */
.L_x_11:
[----:B------:R-:W-:Y:S05]  /*0a00*/  BSYNC.RECONVERGENT B0 ;  /* 0x0000000000007941 */ /* 0x000fea0003800200 */
.L_x_10:
[----:B------:R-:W2:Y:S02]  /*0a10*/  LDC.64 R2, c[0x0][0x388] ;  /* 0x0000e200ff027b82 */ /* 0x000ea40000000a00 */
[----:B--2---:R-:W-:-:S05]  /*0a20*/  IMAD.WIDE R4, R4, 0x4, R2 ;  /* 0x0000000404047825 */ /* 0x004fca00078e0202 */
[----:B------:R-:W-:Y:S01]  /*0a30*/  STG.E desc[UR8][R4.64], R7 ;  /* 0x0000000704007986 */ /* 0x000fe2000c101908 */
[----:B------:R-:W-:Y:S05]  /*0a40*/  EXIT ;  /* 0x000000000000794d */ /* 0x000fea0003800000 */
        .weak           $__internal_0_$__cuda_sm3x_div_rn_noftz_f32_slowpath
        .type           $__internal_0_$__cuda_sm3x_div_rn_noftz_f32_slowpath,@function
        .size           $__internal_0_$__cuda_sm3x_div_rn_noftz_f32_slowpath,(.L_x_24 - $__internal_0_$__cuda_sm3x_div_rn_noftz_f32_slowpath)
$__internal_0_$__cuda_sm3x_div_rn_noftz_f32_slowpath:
[----:B------:R-:W-:Y:S01]  /*0a50*/  SHF.R.U32.HI R5, RZ, 0x17, R6 ;  /* 0x00000017ff057819 */ /* 0x000fe20000011606 */
[----:B------:R-:W-:Y:S01]  /*0a60*/  BSSY.RECONVERGENT B1, `(.L_x_12) ;  /* 0x0000063000017945 */ /* 0x000fe20003800200 */
[----:B------:R-:W-:Y:S02]  /*0a70*/  SHF.R.U32.HI R0, RZ, 0x17, R3 ;  /* 0x00000017ff007819 */ /* 0x000fe40000011603 */
[----:B------:R-:W-:Y:S02]  /*0a80*/  LOP3.LUT R5, R5, 0xff, RZ, 0xc0, !PT ;  /* 0x000000ff05057812 */ /* 0x000fe400078ec0ff */
[----:B------:R-:W-:Y:S02]  /*0a90*/  LOP3.LUT R10, R0, 0xff, RZ, 0xc0, !PT ;  /* 0x000000ff000a7812 */ /* 0x000fe400078ec0ff */
[----:B------:R-:W-:-:S03]  /*0aa0*/  IADD3 R8, PT, PT, R5, -0x1, RZ ;  /* 0xffffffff05087810 */ /* 0x000fc60007ffe0ff */
[----:B------:R-:W-:Y:S01]  /*0ab0*/  VIADD R9, R10, 0xffffffff ;  /* 0xffffffff0a097836 */ /* 0x000fe20000000000 */
[----:B------:R-:W-:-:S04]  /*0ac0*/  ISETP.GT.U32.AND P0, PT, R8, 0xfd, PT ;  /* 0x000000fd0800780c */ /* 0x000fc80003f04070 */
[----:B------:R-:W-:-:S13]  /*0ad0*/  ISETP.GT.U32.OR P0, PT, R9, 0xfd, P0 ;  /* 0x000000fd0900780c */ /* 0x000fda0000704470 */
[----:B------:R-:W-:Y:S01]  /*0ae0*/  @!P0 IMAD.MOV.U32 R7, RZ, RZ, RZ ;  /* 0x000000ffff078224 */ /* 0x000fe200078e00ff */
[----:B------:R-:W-:Y:S06]  /*0af0*/  @!P0 BRA `(.L_x_13) ;  /* 0x0000000000608947 */ /* 0x000fec0003800000 */
[----:B------:R-:W-:Y:S02]  /*0b00*/  FSETP.GTU.FTZ.AND P0, PT, |R3|, +INF , PT ;  /* 0x7f8000000300780b */ /* 0x000fe40003f1c200 */
[----:B------:R-:W-:Y:S02]  /*0b10*/  FSETP.GTU.FTZ.AND P1, PT, |R6|, +INF , PT ;  /* 0x7f8000000600780b */ /* 0x000fe40003f3c200 */
[----:B------:R-:W-:Y:S02]  /*0b20*/  MOV R0, R6 ;  /* 0x0000000600007202 */ /* 0x000fe40000000f00 */
[----:B------:R-:W-:-:S13]  /*0b30*/  PLOP3.LUT P0, PT, P0, P1, PT, 0xf8, 0x8f ;  /* 0x00000000008f781c */ /* 0x000fda0000703f70 */
[----:B------:R-:W-:Y:S05]  /*0b40*/  @P0 BRA `(.L_x_14) ;  /* 0x00000004004c0947 */ /* 0x000fea0003800000 */
[----:B------:R-:W-:-:S13]  /*0b50*/  LOP3.LUT P0, RZ, R6, 0x7fffffff, R3, 0xc8, !PT ;  /* 0x7fffffff06ff7812 */ /* 0x000fda000780c803 */
[----:B------:R-:W-:Y:S05]  /*0b60*/  @!P0 BRA `(.L_x_15) ;  /* 0x00000004003c8947 */ /* 0x000fea0003800000 */
[C---:B------:R-:W-:Y:S02]  /*0b70*/  FSETP.NEU.FTZ.AND P2, PT, |R3|.reuse, +INF , PT ;  /* 0x7f8000000300780b */ /* 0x040fe40003f5d200 */
[----:B------:R-:W-:Y:S02]  /*0b80*/  FSETP.NEU.FTZ.AND P1, PT, |R0|, +INF , PT ;  /* 0x7f8000000000780b */ /* 0x000fe40003f3d200 */
[----:B------:R-:W-:-:S11]  /*0b90*/  FSETP.NEU.FTZ.AND P0, PT, |R3|, +INF , PT ;  /* 0x7f8000000300780b */ /* 0x000fd60003f1d200 */
[----:B------:R-:W-:Y:S05]  /*0ba0*/  @!P1 BRA !P2, `(.L_x_15) ;  /* 0x00000004002c9947 */ /* 0x000fea0005000000 */
[----:B------:R-:W-:-:S04]  /*0bb0*/  LOP3.LUT P2, RZ, R3, 0x7fffffff, RZ, 0xc0, !PT ;  /* 0x7fffffff03ff7812 */ /* 0x000fc8000784c0ff */
[----:B------:R-:W-:-:S13]  /*0bc0*/  PLOP3.LUT P1, PT, P1, P2, PT, 0x2f, 0xf2 ;  /* 0x0000000000f2781c */ /* 0x000fda0000f24577 */
[----:B------:R-:W-:Y:S05]  /*0bd0*/  @P1 BRA `(.L_x_16) ;  /* 0x0000000400181947 */ /* 0x000fea0003800000 */
[----:B------:R-:W-:-:S04]  /*0be0*/  LOP3.LUT P1, RZ, R6, 0x7fffffff, RZ, 0xc0, !PT ;  /* 0x7fffffff06ff7812 */ /* 0x000fc8000782c0ff */
[----:B------:R-:W-:-:S13]  /*0bf0*/  PLOP3.LUT P0, PT, P0, P1, PT, 0x2f, 0xf2 ;  /* 0x0000000000f2781c */ /* 0x000fda0000702577 */
[----:B------:R-:W-:Y:S05]  /*0c00*/  @P0 BRA `(.L_x_17) ;  /* 0x0000000400000947 */ /* 0x000fea0003800000 */
[----:B------:R-:W-:Y:S02]  /*0c10*/  ISETP.GE.AND P0, PT, R9, RZ, PT ;  /* 0x000000ff0900720c */ /* 0x000fe40003f06270 */
[----:B------:R-:W-:-:S11]  /*0c20*/  ISETP.GE.AND P1, PT, R8, RZ, PT ;  /* 0x000000ff0800720c */ /* 0x000fd60003f26270 */
[----:B------:R-:W-:Y:S02]  /*0c30*/  @P0 IMAD.MOV.U32 R7, RZ, RZ, RZ ;  /* 0x000000ffff070224 */ /* 0x000fe400078e00ff */
[----:B------:R-:W-:Y:S01]  /*0c40*/  @!P0 FFMA R3, R3, 1.84467440737095516160e+19, RZ ;  /* 0x5f80000003038823 */ /* 0x000fe200000000ff */
[----:B------:R-:W-:Y:S02]  /*0c50*/  @!P0 IMAD.MOV.U32 R7, RZ, RZ, -0x40 ;  /* 0xffffffc0ff078424 */ /* 0x000fe400078e00ff */
[----:B------:R-:W-:-:S03]  /*0c60*/  @!P1 FFMA R6, R0, 1.84467440737095516160e+19, RZ ;  /* 0x5f80000000069823 */ /* 0x000fc600000000ff */
[----:B------:R-:W-:-:S07]  /*0c70*/  @!P1 IADD3 R7, PT, PT, R7, 0x40, RZ ;  /* 0x0000004007079810 */ /* 0x000fce0007ffe0ff */
.L_x_13:
[----:B------:R-:W-:Y:S01]  /*0c80*/  LEA R9, R5, 0xc0800000, 0x17 ;  /* 0xc080000005097811 */ /* 0x000fe200078eb8ff */
[----:B------:R-:W-:Y:S04]  /*0c90*/  BSSY.RECONVERGENT B2, `(.L_x_18) ;  /* 0x0000036000027945 */ /* 0x000fe80003800200 */
[----:B------:R-:W-:Y:S01]  /*0ca0*/  IMAD.IADD R9, R6, 0x1, -R9 ;  /* 0x0000000106097824 */ /* 0x000fe200078e0a09 */
[----:B------:R-:W-:-:S03]  /*0cb0*/  IADD3 R6, PT, PT, R10, -0x7f, RZ ;  /* 0xffffff810a067810 */ /* 0x000fc60007ffe0ff */
[----:B------:R-:W0:Y:S01]  /*0cc0*/  MUFU.RCP R8, R9 ;  /* 0x0000000900087308 */ /* 0x000e220000001000 */
[----:B------:R-:W-:Y:S01]  /*0cd0*/  FADD.FTZ R11, -R9, -RZ ;  /* 0x800000ff090b7221 */ /* 0x000fe20000010100 */
[C---:B------:R-:W-:Y:S01]  /*0ce0*/  IMAD R0, R6.reuse, -0x800000, R3 ;  /* 0xff80000006007824 */ /* 0x040fe200078e0203 */
[----:B------:R-:W-:-:S05]  /*0cf0*/  IADD3 R6, PT, PT, R6, 0x7f, -R5 ;  /* 0x0000007f06067810 */ /* 0x000fca0007ffe805 */
[----:B------:R-:W-:Y:S02]  /*0d00*/  IMAD.IADD R6, R6, 0x1, R7 ;  /* 0x0000000106067824 */ /* 0x000fe400078e0207 */
[----:B0-----:R-:W-:-:S04]  /*0d10*/  FFMA R13, R8, R11, 1 ;  /* 0x3f800000080d7423 */ /* 0x001fc8000000000b */
[----:B------:R-:W-:-:S04]  /*0d20*/  FFMA R10, R8, R13, R8 ;  /* 0x0000000d080a7223 */ /* 0x000fc80000000008 */
[----:B------:R-:W-:-:S04]  /*0d30*/  FFMA R3, R0, R10, RZ ;  /* 0x0000000a00037223 */ /* 0x000fc800000000ff */
[----:B------:R-:W-:-:S04]  /*0d40*/  FFMA R8, R11, R3, R0 ;  /* 0x000000030b087223 */ /* 0x000fc80000000000 */
[----:B------:R-:W-:-:S04]  /*0d50*/  FFMA R13, R10, R8, R3 ;  /* 0x000000080a0d7223 */ /* 0x000fc80000000003 */
[----:B------:R-:W-:-:S04]  /*0d60*/  FFMA R8, R11, R13, R0 ;  /* 0x0000000d0b087223 */ /* 0x000fc80000000000 */
[----:B------:R-:W-:-:S05]  /*0d70*/  FFMA R0, R10, R8, R13 ;  /* 0x000000080a007223 */ /* 0x000fca000000000d */
[----:B------:R-:W-:-:S04]  /*0d80*/  SHF.R.U32.HI R3, RZ, 0x17, R0 ;  /* 0x00000017ff037819 */ /* 0x000fc80000011600 */
[----:B------:R-:W-:-:S04]  /*0d90*/  LOP3.LUT R3, R3, 0xff, RZ, 0xc0, !PT ;  /* 0x000000ff03037812 */ /* 0x000fc800078ec0ff */
[----:B------:R-:W-:-:S05]  /*0da0*/  IADD3 R7, PT, PT, R3, R6, RZ ;  /* 0x0000000603077210 */ /* 0x000fca0007ffe0ff */
[----:B------:R-:W-:-:S05]  /*0db0*/  VIADD R3, R7, 0xffffffff ;  /* 0xffffffff07037836 */ /* 0x000fca0000000000 */
[----:B------:R-:W-:-:S13]  /*0dc0*/  ISETP.GE.U32.AND P0, PT, R3, 0xfe, PT ;  /* 0x000000fe0300780c */ /* 0x000fda0003f06070 */
[----:B------:R-:W-:Y:S05]  /*0dd0*/  @!P0 BRA `(.L_x_19) ;  /* 0x0000000000808947 */ /* 0x000fea0003800000 */
[----:B------:R-:W-:-:S13]  /*0de0*/  ISETP.GT.AND P0, PT, R7, 0xfe, PT ;  /* 0x000000fe0700780c */ /* 0x000fda0003f04270 */
[----:B------:R-:W-:Y:S05]  /*0df0*/  @P0 BRA `(.L_x_20) ;  /* 0x00000000006c0947 */ /* 0x000fea0003800000 */
[----:B------:R-:W-:-:S13]  /*0e00*/  ISETP.GE.AND P0, PT, R7, 0x1, PT ;  /* 0x000000010700780c */ /* 0x000fda0003f06270 */
[----:B------:R-:W-:Y:S05]  /*0e10*/  @P0 BRA `(.L_x_21) ;  /* 0x0000000000740947 */ /* 0x000fea0003800000 */
[----:B------:R-:W-:Y:S02]  /*0e20*/  ISETP.GE.AND P0, PT, R7, -0x18, PT ;  /* 0xffffffe80700780c */ /* 0x000fe40003f06270 */
[----:B------:R-:W-:-:S11]  /*0e30*/  LOP3.LUT R0, R0, 0x80000000, RZ, 0xc0, !PT ;  /* 0x8000000000007812 */ /* 0x000fd600078ec0ff */
[----:B------:R-:W-:Y:S05]  /*0e40*/  @!P0 BRA `(.L_x_21) ;  /* 0x0000000000688947 */ /* 0x000fea0003800000 */
[CCC-:B------:R-:W-:Y:S01]  /*0e50*/  FFMA.RZ R3, R10.reuse, R8.reuse, R13.reuse ;  /* 0x000000080a037223 */ /* 0x1c0fe2000000c00d */
[CCC-:B------:R-:W-:Y:S01]  /*0e60*/  FFMA.RM R6, R10.reuse, R8.reuse, R13.reuse ;  /* 0x000000080a067223 */ /* 0x1c0fe2000000400d */
[C---:B------:R-:W-:Y:S02]  /*0e70*/  ISETP.NE.AND P2, PT, R7.reuse, RZ, PT ;  /* 0x000000ff0700720c */ /* 0x040fe40003f45270 */
[----:B------:R-:W-:Y:S02]  /*0e80*/  ISETP.NE.AND P1, PT, R7, RZ, PT ;  /* 0x000000ff0700720c */ /* 0x000fe40003f25270 */
[----:B------:R-:W-:Y:S01]  /*0e90*/  LOP3.LUT R5, R3, 0x7fffff, RZ, 0xc0, !PT ;  /* 0x007fffff03057812 */ /* 0x000fe200078ec0ff */
[----:B------:R-:W-:Y:S01]  /*0ea0*/  FFMA.RP R3, R10, R8, R13 ;  /* 0x000000080a037223 */ /* 0x000fe2000000800d */
[----:B------:R-:W-:Y:S01]  /*0eb0*/  IADD3 R8, PT, PT, R7, 0x20, RZ ;  /* 0x0000002007087810 */ /* 0x000fe20007ffe0ff */
[----:B------:R-:W-:Y:S01]  /*0ec0*/  IMAD.MOV R7, RZ, RZ, -R7 ;  /* 0x000000ffff077224 */ /* 0x000fe200078e0a07 */
[----:B------:R-:W-:-:S02]  /*0ed0*/  LOP3.LUT R5, R5, 0x800000, RZ, 0xfc, !PT ;  /* 0x0080000005057812 */ /* 0x000fc400078efcff */
[----:B------:R-:W-:Y:S02]  /*0ee0*/  FSETP.NEU.FTZ.AND P0, PT, R3, R6, PT ;  /* 0x000000060300720b */ /* 0x000fe40003f1d000 */
[----:B------:R-:W-:Y:S02]  /*0ef0*/  SHF.L.U32 R8, R5, R8, RZ ;  /* 0x0000000805087219 */ /* 0x000fe400000006ff */
[----:B------:R-:W-:Y:S02]  /*0f00*/  SEL R6, R7, RZ, P2 ;  /* 0x000000ff07067207 */ /* 0x000fe40001000000 */
[----:B------:R-:W-:Y:S02]  /*0f10*/  ISETP.NE.AND P1, PT, R8, RZ, P1 ;  /* 0x000000ff0800720c */ /* 0x000fe40000f25270 */
[----:B------:R-:W-:Y:S02]  /*0f20*/  SHF.R.U32.HI R6, RZ, R6, R5 ;  /* 0x00000006ff067219 */ /* 0x000fe40000011605 */
[----:B------:R-:W-:-:S02]  /*0f30*/  PLOP3.LUT P0, PT, P0, P1, PT, 0xf8, 0x8f ;  /* 0x00000000008f781c */ /* 0x000fc40000703f70 */
[----:B------:R-:W-:Y:S02]  /*0f40*/  SHF.R.U32.HI R8, RZ, 0x1, R6 ;  /* 0x00000001ff087819 */ /* 0x000fe40000011606 */
[----:B------:R-:W-:-:S04]  /*0f50*/  SEL R3, RZ, 0x1, !P0 ;  /* 0x00000001ff037807 */ /* 0x000fc80004000000 */
[----:B------:R-:W-:-:S04]  /*0f60*/  LOP3.LUT R3, R3, 0x1, R8, 0xf8, !PT ;  /* 0x0000000103037812 */ /* 0x000fc800078ef808 */
[----:B------:R-:W-:-:S04]  /*0f70*/  LOP3.LUT R3, R3, R6, RZ, 0xc0, !PT ;  /* 0x0000000603037212 */ /* 0x000fc800078ec0ff */
[----:B------:R-:W-:-:S04]  /*0f80*/  IADD3 R3, PT, PT, R8, R3, RZ ;  /* 0x0000000308037210 */ /* 0x000fc80007ffe0ff */
[----:B------:R-:W-:Y:S01]  /*0f90*/  LOP3.LUT R0, R3, R0, RZ, 0xfc, !PT ;  /* 0x0000000003007212 */ /* 0x000fe200078efcff */
[----:B------:R-:W-:Y:S06]  /*0fa0*/  BRA `(.L_x_21) ;  /* 0x0000000000107947 */ /* 0x000fec0003800000 */
.L_x_20:
[----:B------:R-:W-:-:S04]  /*0fb0*/  LOP3.LUT R0, R0, 0x80000000, RZ, 0xc0, !PT ;  /* 0x8000000000007812 */ /* 0x000fc800078ec0ff */
[----:B------:R-:W-:Y:S01]  /*0fc0*/  LOP3.LUT R0, R0, 0x7f800000, RZ, 0xfc, !PT ;  /* 0x7f80000000007812 */ /* 0x000fe200078efcff */
[----:B------:R-:W-:Y:S06]  /*0fd0*/  BRA `(.L_x_21) ;  /* 0x0000000000047947 */ /* 0x000fec0003800000 */
.L_x_19:
[----:B------:R-:W-:-:S07]  /*0fe0*/  IMAD R0, R6, 0x800000, R0 ;  /* 0x0080000006007824 */ /* 0x000fce00078e0200 */
.L_x_21:
[----:B------:R-:W-:Y:S05]  /*0ff0*/  BSYNC.RECONVERGENT B2 ;  /* 0x0000000000027941 */ /* 0x000fea0003800200 */
.L_x_18:
[----:B------:R-:W-:Y:S05]  /*1000*/  BRA `(.L_x_22) ;  /* 0x0000000000207947 */ /* 0x000fea0003800000 */
.L_x_17:
[----:B------:R-:W-:-:S04]  /*1010*/  LOP3.LUT R0, R6, 0x80000000, R3, 0x48, !PT ;  /* 0x8000000006007812 */ /* 0x000fc800078e4803 */
[----:B------:R-:W-:Y:S01]  /*1020*/  LOP3.LUT R0, R0, 0x7f800000, RZ, 0xfc, !PT ;  /* 0x7f80000000007812 */ /* 0x000fe200078efcff */
[----:B------:R-:W-:Y:S06]  /*1030*/  BRA `(.L_x_22) ;  /* 0x0000000000147947 */ /* 0x000fec0003800000 */
.L_x_16:
[----:B------:R-:W-:Y:S01]  /*1040*/  LOP3.LUT R0, R6, 0x80000000, R3, 0x48, !PT ;  /* 0x8000000006007812 */ /* 0x000fe200078e4803 */
[----:B------:R-:W-:Y:S06]  /*1050*/  BRA `(.L_x_22) ;  /* 0x00000000000c7947 */ /* 0x000fec0003800000 */
.L_x_15:
[----:B------:R-:W0:Y:S01]  /*1060*/  MUFU.RSQ R0, -QNAN ;  /* 0xffc0000000007908 */ /* 0x000e220000001400 */
[----:B------:R-:W-:Y:S05]  /*1070*/  BRA `(.L_x_22) ;  /* 0x0000000000047947 */ /* 0x000fea0003800000 */
.L_x_14:
[----:B------:R-:W-:-:S07]  /*1080*/  FADD.FTZ R0, R3, R0 ;  /* 0x0000000003007221 */ /* 0x000fce0000010000 */
.L_x_22:
[----:B------:R-:W-:Y:S05]  /*1090*/  BSYNC.RECONVERGENT B1 ;  /* 0x0000000000017941 */ /* 0x000fea0003800200 */
.L_x_12:
[----:B------:R-:W-:-:S04]  /*10a0*/  HFMA2 R3, -RZ, RZ, 0, 0 ;  /* 0x00000000ff037431 */ /* 0x000fc800000001ff */
[----:B0-----:R-:W-:Y:S05]  /*10b0*/  RET.REL.NODEC R2 `(stencil_1d) ;  /* 0xffffffec02d07950 */ /* 0x001fea0003c3ffff */
.L_x_23:
[----:B------:R-:W-:-:S00]  /*10c0*/  BRA `(.L_x_23) ;  /* 0xfffffffc00fc7947 */ /* 0x000fc0000383ffff */
[----:B------:R-:W-:-:S00]  /*10d0*/  NOP ;  /* 0x0000000000007918 */ /* 0x000fc00000000000 */
        /* <DEDUP_REMOVED lines=10> */
.L_x_24:


//--------------------- .nv.shared.stencil_1d     --------------------------
	.section	.nv.shared.stencil_1d,"aw",@nobits
	.sectionflags	@""
	.align	16
	.zero		1024


//--------------------- .nv.shared.reserved.0     --------------------------
	.section	.nv.shared.reserved.0,"aw",@nobits
	.weak		__nv_reservedSMEM_offset_0_alias
	.size		__nv_reservedSMEM_offset_0_alias, 0, 64
	.other		__nv_reservedSMEM_offset_0_alias,@"STO_CUDA_RESERVED_SHARED STV_DEFAULT"
__nv_reservedSMEM_offset_0_alias:
	.zero		0
	.zero		64


//--------------------- .nv.constant0.stencil_1d  --------------------------
	.section	.nv.constant0.stencil_1d,"a",@progbits
	.sectionflags	@""
	.align	4
.nv.constant0.stencil_1d:
	.zero		920


//--------------------- SYMBOLS --------------------------

	.type		.nv.reservedSmem.offset0,@object
	.size		.nv.reservedSmem.offset0,0x4
	.type		.nv.reservedSmem.cap,@object
	.size		.nv.reservedSmem.cap,0x4
